//
// Generated by NVIDIA NVVM Compiler
//
// Compiler Build ID: CL-36424714
// Cuda compilation tools, release 13.0, V13.0.88
// Based on NVVM 20.0.0
//

.version 9.0
.target sm_100
.address_size 64

	// .globl	_Z16device_histogramP8PPMPixelPfPiS2_
// _ZZ16device_histogramP8PPMPixelPfPiS2_E9h_private has been demoted

.visible .entry _Z16device_histogramP8PPMPixelPfPiS2_(
	.param .u64 .ptr .align 1 _Z16device_histogramP8PPMPixelPfPiS2__param_0,
	.param .u64 .ptr .align 1 _Z16device_histogramP8PPMPixelPfPiS2__param_1,
	.param .u64 .ptr .align 1 _Z16device_histogramP8PPMPixelPfPiS2__param_2,
	.param .u64 .ptr .align 1 _Z16device_histogramP8PPMPixelPfPiS2__param_3
)
{
	.reg .pred 	%p<19>;
	.reg .b16 	%rs<5>;
	.reg .b32 	%r<62>;
	.reg .b32 	%f<9>;
	.reg .b64 	%rd<19>;
	// demoted variable
	.shared .align 4 .b8 _ZZ16device_histogramP8PPMPixelPfPiS2_E9h_private[256];
	ld.param.u64 	%rd9, [_Z16device_histogramP8PPMPixelPfPiS2__param_0];
	ld.param.u64 	%rd8, [_Z16device_histogramP8PPMPixelPfPiS2__param_1];
	ld.param.u64 	%rd10, [_Z16device_histogramP8PPMPixelPfPiS2__param_2];
	ld.param.u64 	%rd11, [_Z16device_histogramP8PPMPixelPfPiS2__param_3];
	cvta.to.global.u64 	%rd1, %rd9;
	cvta.to.global.u64 	%rd2, %rd11;
	cvta.to.global.u64 	%rd3, %rd10;
	mov.u32 	%r23, %ctaid.y;
	shl.b32 	%r24, %r23, 4;
	mov.u32 	%r25, %tid.y;
	add.s32 	%r1, %r24, %r25;
	mov.u32 	%r26, %ctaid.x;
	shl.b32 	%r27, %r26, 4;
	mov.u32 	%r28, %tid.x;
	add.s32 	%r2, %r27, %r28;
	ld.global.u32 	%r29, [%rd3];
	ld.global.u32 	%r30, [%rd2];
	mul.lo.s32 	%r3, %r30, %r29;
	mov.u32 	%r31, %ntid.x;
	mad.lo.s32 	%r4, %r28, %r31, %r25;
	setp.gt.u32 	%p1, %r4, 63;
	shl.b32 	%r32, %r4, 2;
	mov.u32 	%r33, _ZZ16device_histogramP8PPMPixelPfPiS2_E9h_private;
	add.s32 	%r5, %r33, %r32;
	@%p1 bra 	$L__BB0_2;
	mov.b32 	%r34, 0;
	st.shared.u32 	[%r5], %r34;
$L__BB0_2:
	bar.sync 	0;
	ld.global.u32 	%r35, [%rd3];
	setp.ge.s32 	%p2, %r1, %r35;
	@%p2 bra 	$L__BB0_24;
	ld.global.u32 	%r36, [%rd2];
	setp.ge.s32 	%p3, %r2, %r36;
	@%p3 bra 	$L__BB0_24;
	mov.b32 	%r55, 0;
$L__BB0_5:
	shl.b32 	%r40, %r55, 6;
	add.s32 	%r42, %r33, %r40;
	add.s32 	%r56, %r42, 8;
	mov.b32 	%r58, -4;
	mov.b32 	%r57, 8;
$L__BB0_6:
	add.s32 	%r11, %r58, 4;
	ld.global.u32 	%r60, [%rd2];
	mad.lo.s32 	%r43, %r60, %r1, %r2;
	mul.wide.s32 	%rd12, %r43, 3;
	add.s64 	%rd4, %rd1, %rd12;
	ld.global.u8 	%r44, [%rd4];
	setp.ne.s32 	%p4, %r55, %r44;
	@%p4 bra 	$L__BB0_10;
	ld.global.u8 	%r45, [%rd4+1];
	setp.ne.s32 	%p5, %r11, %r45;
	@%p5 bra 	$L__BB0_10;
	ld.global.u8 	%rs1, [%rd4+2];
	setp.ne.s16 	%p6, %rs1, 0;
	@%p6 bra 	$L__BB0_10;
	atom.shared.add.f32 	%f1, [%r56+-8], 0f3F800000;
	ld.global.u32 	%r60, [%rd2];
$L__BB0_10:
	mad.lo.s32 	%r46, %r60, %r1, %r2;
	mul.wide.s32 	%rd13, %r46, 3;
	add.s64 	%rd5, %rd1, %rd13;
	ld.global.u8 	%r47, [%rd5];
	setp.ne.s32 	%p7, %r55, %r47;
	@%p7 bra 	$L__BB0_14;
	ld.global.u8 	%r48, [%rd5+1];
	setp.ne.s32 	%p8, %r11, %r48;
	@%p8 bra 	$L__BB0_14;
	ld.global.u8 	%rs2, [%rd5+2];
	setp.ne.s16 	%p9, %rs2, 1;
	@%p9 bra 	$L__BB0_14;
	atom.shared.add.f32 	%f2, [%r56+-4], 0f3F800000;
	ld.global.u32 	%r60, [%rd2];
$L__BB0_14:
	mad.lo.s32 	%r49, %r60, %r1, %r2;
	mul.wide.s32 	%rd14, %r49, 3;
	add.s64 	%rd6, %rd1, %rd14;
	ld.global.u8 	%r50, [%rd6];
	setp.ne.s32 	%p10, %r55, %r50;
	@%p10 bra 	$L__BB0_18;
	ld.global.u8 	%r51, [%rd6+1];
	setp.ne.s32 	%p11, %r11, %r51;
	@%p11 bra 	$L__BB0_18;
	ld.global.u8 	%rs3, [%rd6+2];
	setp.ne.s16 	%p12, %rs3, 2;
	@%p12 bra 	$L__BB0_18;
	atom.shared.add.f32 	%f3, [%r56], 0f3F800000;
	ld.global.u32 	%r60, [%rd2];
$L__BB0_18:
	mad.lo.s32 	%r52, %r60, %r1, %r2;
	mul.wide.s32 	%rd15, %r52, 3;
	add.s64 	%rd7, %rd1, %rd15;
	ld.global.u8 	%r53, [%rd7];
	setp.ne.s32 	%p13, %r55, %r53;
	@%p13 bra 	$L__BB0_22;
	ld.global.u8 	%r54, [%rd7+1];
	setp.ne.s32 	%p14, %r11, %r54;
	@%p14 bra 	$L__BB0_22;
	ld.global.u8 	%rs4, [%rd7+2];
	setp.ne.s16 	%p15, %rs4, 3;
	@%p15 bra 	$L__BB0_22;
	atom.shared.add.f32 	%f4, [%r56+4], 0f3F800000;
$L__BB0_22:
	add.s32 	%r58, %r58, 1;
	add.s32 	%r57, %r57, 16;
	add.s32 	%r56, %r56, 16;
	setp.ne.s32 	%p16, %r57, 72;
	@%p16 bra 	$L__BB0_6;
	add.s32 	%r55, %r55, 1;
	setp.ne.s32 	%p17, %r55, 4;
	@%p17 bra 	$L__BB0_5;
$L__BB0_24:
	setp.gt.u32 	%p18, %r4, 63;
	bar.sync 	0;
	@%p18 bra 	$L__BB0_26;
	cvta.to.global.u64 	%rd16, %rd8;
	mul.wide.u32 	%rd17, %r4, 4;
	add.s64 	%rd18, %rd16, %rd17;
	ld.shared.f32 	%f5, [%r5];
	cvt.rn.f32.s32 	%f6, %r3;
	div.rn.f32 	%f7, %f5, %f6;
	atom.global.add.f32 	%f8, [%rd18], %f7;
$L__BB0_26:
	ret;

}


// ===== COMPILED SASS (sm_100) =====

	.target	sm_100

	.elftype	@"ET_EXEC"


//--------------------- .note.nv.tkinfo           --------------------------
	.section	.note.nv.tkinfo,"",@"SHT_NOTE"
	.sectionflags	@"SHF_NOTE_NV_TKINFO"
	.tkinfo
        /*0018*/ 	.word	0x00000002
        /*0030*/ 	.string	""
        /*0030*/ 	.string	"ptxas"
        /*0030*/ 	.string	"Cuda compilation tools, release 13.0, V13.0.88"
        /*0030*/ 	.string	"Build cuda_13.0.r13.0/compiler.36424714_0"
        /*0030*/ 	.string	"-arch sm_100 -m 64 "



//--------------------- .note.nv.cuinfo           --------------------------
	.section	.note.nv.cuinfo,"",@"SHT_NOTE"
	.sectionflags	@"SHF_NOTE_NV_CUINFO"
        /*0018*/ 	.short	0x0002
        /*001a*/ 	.short	0x0064
        /*001c*/ 	.short	0x0082
	.zero		2


//--------------------- .nv.info                  --------------------------
	.section	.nv.info,"",@"SHT_CUDA_INFO"
	.align	4


	//----- nvinfo : EIATTR_REGCOUNT
	.align		4
        /*0000*/ 	.byte	0x04, 0x2f
        /*0002*/ 	.short	(.L_1 - .L_0)
	.align		4
.L_0:
        /*0004*/ 	.word	index@(_Z16device_histogramP8PPMPixelPfPiS2_)
        /*0008*/ 	.word	0x00000017


	//----- nvinfo : EIATTR_FRAME_SIZE
	.align		4
.L_1:
        /*000c*/ 	.byte	0x04, 0x11
        /*000e*/ 	.short	(.L_3 - .L_2)
	.align		4
.L_2:
        /*0010*/ 	.word	index@($__internal_0_$__cuda_sm3x_div_rn_noftz_f32_slowpath)
        /*0014*/ 	.word	0x00000000


	//----- nvinfo : EIATTR_FRAME_SIZE
	.align		4
.L_3:
        /*0018*/ 	.byte	0x04, 0x11
        /*001a*/ 	.short	(.L_5 - .L_4)
	.align		4
.L_4:
        /*001c*/ 	.word	index@(_Z16device_histogramP8PPMPixelPfPiS2_)
        /*0020*/ 	.word	0x00000000


	//----- nvinfo : EIATTR_MIN_STACK_SIZE
	.align		4
.L_5:
        /*0024*/ 	.byte	0x04, 0x12
        /*0026*/ 	.short	(.L_7 - .L_6)
	.align		4
.L_6:
        /*0028*/ 	.word	index@(_Z16device_histogramP8PPMPixelPfPiS2_)
        /*002c*/ 	.word	0x00000000
.L_7:


//--------------------- .nv.compat                --------------------------
	.section	.nv.compat,"",@"SHT_CUDA_COMPAT_INFO"
	.align	4
        /*0000*/ 	.byte	0x02, 0x09, 0x00, 0x00, 0x02, 0x02, 0x01, 0x00, 0x02, 0x05, 0x05, 0x00, 0x03, 0x07, 0x01, 0x01
        /*0010*/ 	.byte	0x02, 0x03, 0x00, 0x00, 0x02, 0x06, 0x01, 0x00, 0x04, 0x0b, 0x08, 0x00, 0x01, 0x00, 0x00, 0x00
        /*0020*/ 	.byte	0x00, 0x00, 0x00, 0x00


//--------------------- .nv.info._Z16device_histogramP8PPMPixelPfPiS2_ --------------------------
	.section	.nv.info._Z16device_histogramP8PPMPixelPfPiS2_,"",@"SHT_CUDA_INFO"
	.sectionflags	@""
	.align	4


	//----- nvinfo : EIATTR_CUDA_API_VERSION
	.align		4
        /*0000*/ 	.byte	0x04, 0x37
        /*0002*/ 	.short	(.L_9 - .L_8)
.L_8:
        /*0004*/ 	.word	0x00000082


	//----- nvinfo : EIATTR_KPARAM_INFO
	.align		4
.L_9:
        /*0008*/ 	.byte	0x04, 0x17
        /*000a*/ 	.short	(.L_11 - .L_10)
.L_10:
        /*000c*/ 	.word	0x00000000
        /*0010*/ 	.short	0x0003
        /*0012*/ 	.short	0x0018
        /*0014*/ 	.byte	0x00, 0xf5, 0x21, 0x00


	//----- nvinfo : EIATTR_KPARAM_INFO
	.align		4
.L_11:
        /*0018*/ 	.byte	0x04, 0x17
        /*001a*/ 	.short	(.L_13 - .L_12)
.L_12:
        /*001c*/ 	.word	0x00000000
        /*0020*/ 	.short	0x0002
        /*0022*/ 	.short	0x0010
        /*0024*/ 	.byte	0x00, 0xf5, 0x21, 0x00


	//----- nvinfo : EIATTR_KPARAM_INFO
	.align		4
.L_13:
        /*0028*/ 	.byte	0x04, 0x17
        /*002a*/ 	.short	(.L_15 - .L_14)
.L_14:
        /*002c*/ 	.word	0x00000000
        /*0030*/ 	.short	0x0001
        /*0032*/ 	.short	0x0008
        /*0034*/ 	.byte	0x00, 0xf5, 0x21, 0x00


	//----- nvinfo : EIATTR_KPARAM_INFO
	.align		4
.L_15:
        /*0038*/ 	.byte	0x04, 0x17
        /*003a*/ 	.short	(.L_17 - .L_16)
.L_16:
        /*003c*/ 	.word	0x00000000
        /*0040*/ 	.short	0x0000
        /*0042*/ 	.short	0x0000
        /*0044*/ 	.byte	0x00, 0xf5, 0x21, 0x00


	//----- nvinfo : EIATTR_SPARSE_MMA_MASK
	.align		4
.L_17:
        /*0048*/ 	.byte	0x03, 0x50
        /*004a*/ 	.short	0x0000


	//----- nvinfo : EIATTR_MAXREG_COUNT
	.align		4
        /*004c*/ 	.byte	0x03, 0x1b
        /*004e*/ 	.short	0x00ff


	//----- nvinfo : EIATTR_NUM_BARRIERS
	.align		4
        /*0050*/ 	.byte	0x02, 0x4c
        /*0052*/ 	.byte	0x01
	.zero		1


	//----- nvinfo : EIATTR_MERCURY_ISA_VERSION
	.align		4
        /*0054*/ 	.byte	0x03, 0x5f
        /*0056*/ 	.short	0x0101


	//----- nvinfo : EIATTR_VRC_CTA_INIT_COUNT
	.align		4
        /*0058*/ 	.byte	0x02, 0x4a
	.zero		1
	.zero		1


	//----- nvinfo : EIATTR_EXIT_INSTR_OFFSETS
	.align		4
        /*005c*/ 	.byte	0x04, 0x1c
        /*005e*/ 	.short	(.L_19 - .L_18)


	//   ....[0]....
.L_18:
        /*0060*/ 	.word	0x00000830


	//   ....[1]....
        /*0064*/ 	.word	0x00000960


	//----- nvinfo : EIATTR_CRS_STACK_SIZE
	.align		4
.L_19:
        /*0068*/ 	.byte	0x04, 0x1e
        /*006a*/ 	.short	(.L_21 - .L_20)
.L_20:
        /*006c*/ 	.word	0x00000000


	//----- nvinfo : EIATTR_CBANK_PARAM_SIZE
	.align		4
.L_21:
        /*0070*/ 	.byte	0x03, 0x19
        /*0072*/ 	.short	0x0020


	//----- nvinfo : EIATTR_PARAM_CBANK
	.align		4
        /*0074*/ 	.byte	0x04, 0x0a
        /*0076*/ 	.short	(.L_23 - .L_22)
	.align		4
.L_22:
        /*0078*/ 	.word	index@(.nv.constant0._Z16device_histogramP8PPMPixelPfPiS2_)
        /*007c*/ 	.short	0x0380
        /*007e*/ 	.short	0x0020


	//----- nvinfo : EIATTR_SW_WAR
	.align		4
.L_23:
        /*0080*/ 	.byte	0x04, 0x36
        /*0082*/ 	.short	(.L_25 - .L_24)
.L_24:
        /*0084*/ 	.word	0x00000008
.L_25:


//--------------------- .nv.callgraph             --------------------------
	.section	.nv.callgraph,"",@"SHT_CUDA_CALLGRAPH"
	.align	4
	.sectionentsize	8
	.align		4
        /*0000*/ 	.word	0x00000000
	.align		4
        /*0004*/ 	.word	0xffffffff
	.align		4
        /*0008*/ 	.word	0x00000000
	.align		4
        /*000c*/ 	.word	0xfffffffe
	.align		4
        /*0010*/ 	.word	0x00000000
	.align		4
        /*0014*/ 	.word	0xfffffffd
	.align		4
        /*0018*/ 	.word	0x00000000
	.align		4
        /*001c*/ 	.word	0xfffffffc


//--------------------- .text._Z16device_histogramP8PPMPixelPfPiS2_ --------------------------
	.section	.text._Z16device_histogramP8PPMPixelPfPiS2_,"ax",@progbits
	.align	128
        .global         _Z16device_histogramP8PPMPixelPfPiS2_
        .type           _Z16device_histogramP8PPMPixelPfPiS2_,@function
        .size           _Z16device_histogramP8PPMPixelPfPiS2_,(.L_x_32 - _Z16device_histogramP8PPMPixelPfPiS2_)
        .other          _Z16device_histogramP8PPMPixelPfPiS2_,@"STO_CUDA_ENTRY STV_DEFAULT"
_Z16device_histogramP8PPMPixelPfPiS2_:
.text._Z16device_histogramP8PPMPixelPfPiS2_:
[----:B------:R-:W-:Y:S01]  /*0000*/  LDC R1, c[0x0][0x37c] ;  /* 0x0000df00ff017b82 */ /* 0x000fe20000000800 */
[----:B------:R-:W0:Y:S01]  /*0010*/  S2R R12, SR_TID.Y ;  /* 0x00000000000c7919 */ /* 0x000e220000002200 */
[----:B------:R-:W0:Y:S06]  /*0020*/  LDCU UR4, c[0x0][0x360] ;  /* 0x00006c00ff0477ac */ /* 0x000e2c0008000800 */
[----:B------:R-:W1:Y:S01]  /*0030*/  S2UR UR5, SR_CgaCtaId ;  /* 0x00000000000579c3 */ /* 0x000e620000008800 */
[----:B------:R-:W0:Y:S01]  /*0040*/  S2R R13, SR_TID.X ;  /* 0x00000000000d7919 */ /* 0x000e220000002100 */
[----:B------:R-:W2:Y:S06]  /*0050*/  LDCU.64 UR6, c[0x0][0x358] ;  /* 0x00006b00ff0677ac */ /* 0x000eac0008000a00 */
[----:B------:R-:W2:Y:S08]  /*0060*/  LDC.64 R2, c[0x0][0x390] ;  /* 0x0000e400ff027b82 */ /* 0x000eb00000000a00 */
[----:B------:R-:W3:Y:S01]  /*0070*/  LDC.64 R4, c[0x0][0x398] ;  /* 0x0000e600ff047b82 */ /* 0x000ee20000000a00 */
[----:B--2---:R-:W2:Y:S01]  /*0080*/  LDG.E R11, desc[UR6][R2.64] ;  /* 0x00000006020b7981 */ /* 0x004ea2000c1e1900 */
[----:B0-----:R-:W-:Y:S01]  /*0090*/  IMAD R8, R13, UR4, R12 ;  /* 0x000000040d087c24 */ /* 0x001fe2000f8e020c */
[----:B------:R-:W-:-:S02]  /*00a0*/  UMOV UR4, 0x400 ;  /* 0x0000040000047882 */ /* 0x000fc40000000000 */
[----:B-1----:R-:W-:Y:S02]  /*00b0*/  ULEA UR4, UR5, UR4, 0x18 ;  /* 0x0000000405047291 */ /* 0x002fe4000f8ec0ff */
[C---:B------:R-:W-:Y:S01]  /*00c0*/  ISETP.GT.U32.AND P0, PT, R8.reuse, 0x3f, PT ;  /* 0x0000003f0800780c */ /* 0x040fe20003f04070 */
[----:B---3--:R-:W2:Y:S03]  /*00d0*/  LDG.E R6, desc[UR6][R4.64] ;  /* 0x0000000604067981 */ /* 0x008ea6000c1e1900 */
[----:B------:R-:W-:-:S09]  /*00e0*/  LEA R0, R8, UR4, 0x2 ;  /* 0x0000000408007c11 */ /* 0x000fd2000f8e10ff */
[----:B------:R0:W-:Y:S01]  /*00f0*/  @!P0 STS [R0], RZ ;  /* 0x000000ff00008388 */ /* 0x0001e20000000800 */
[----:B------:R-:W-:Y:S06]  /*0100*/  BAR.SYNC.DEFER_BLOCKING 0x0 ;  /* 0x0000000000007b1d */ /* 0x000fec0000010000 */
[----:B------:R-:W3:Y:S01]  /*0110*/  LDG.E R10, desc[UR6][R2.64] ;  /* 0x00000006020a7981 */ /* 0x000ee2000c1e1900 */
[----:B------:R-:W1:Y:S01]  /*0120*/  S2R R9, SR_CTAID.Y ;  /* 0x0000000000097919 */ /* 0x000e620000002600 */
[----:B------:R-:W4:Y:S01]  /*0130*/  S2R R7, SR_CTAID.X ;  /* 0x0000000000077919 */ /* 0x000f220000002500 */
[----:B-1----:R-:W-:-:S02]  /*0140*/  IMAD R9, R9, 0x10, R12 ;  /* 0x0000001009097824 */ /* 0x002fc400078e020c */
[----:B--2---:R-:W-:-:S03]  /*0150*/  IMAD R11, R11, R6, RZ ;  /* 0x000000060b0b7224 */ /* 0x004fc600078e02ff */
[----:B---3--:R-:W-:Y:S01]  /*0160*/  ISETP.GE.AND P0, PT, R9, R10, PT ;  /* 0x0000000a0900720c */ /* 0x008fe20003f06270 */
[----:B----4-:R-:W-:-:S12]  /*0170*/  IMAD R10, R7, 0x10, R13 ;  /* 0x00000010070a7824 */ /* 0x010fd800078e020d */
[----:B0-----:R-:W-:Y:S05]  /*0180*/  @P0 BRA `(.L_x_0) ;  /* 0x00000004009c0947 */ /* 0x001fea0003800000 */
[----:B------:R-:W2:Y:S02]  /*0190*/  LDG.E R5, desc[UR6][R4.64] ;  /* 0x0000000604057981 */ /* 0x000ea4000c1e1900 */
[----:B--2---:R-:W-:-:S13]  /*01a0*/  ISETP.GE.AND P0, PT, R10, R5, PT ;  /* 0x000000050a00720c */ /* 0x004fda0003f06270 */
[----:B------:R-:W-:Y:S05]  /*01b0*/  @P0 BRA `(.L_x_0) ;  /* 0x0000000400900947 */ /* 0x000fea0003800000 */
[----:B------:R-:W-:-:S07]  /*01c0*/  IMAD.MOV.U32 R12, RZ, RZ, RZ ;  /* 0x000000ffff0c7224 */ /* 0x000fce00078e00ff */
.L_x_17:
[----:B0-----:R-:W0:Y:S08]  /*01d0*/  LDC.64 R4, c[0x0][0x398] ;  /* 0x0000e600ff047b82 */ /* 0x001e300000000a00 */
[----:B------:R-:W1:Y:S01]  /*01e0*/  LDC.64 R2, c[0x0][0x380] ;  /* 0x0000e000ff027b82 */ /* 0x000e620000000a00 */
[----:B0-----:R-:W2:Y:S02]  /*01f0*/  LDG.E R13, desc[UR6][R4.64] ;  /* 0x00000006040d7981 */ /* 0x001ea4000c1e1900 */
[----:B--2---:R-:W-:-:S04]  /*0200*/  IMAD R7, R9, R13, R10 ;  /* 0x0000000d09077224 */ /* 0x004fc800078e020a */
[----:B-1----:R-:W-:-:S05]  /*0210*/  IMAD.WIDE R2, R7, 0x3, R2 ;  /* 0x0000000307027825 */ /* 0x002fca00078e0202 */
[----:B------:R-:W2:Y:S01]  /*0220*/  LDG.E.U8 R7, desc[UR6][R2.64] ;  /* 0x0000000602077981 */ /* 0x000ea2000c1e1100 */
[----:B------:R-:W-:Y:S01]  /*0230*/  LEA R16, R12, UR4, 0x6 ;  /* 0x000000040c107c11 */ /* 0x000fe2000f8e30ff */
[----:B------:R-:W-:Y:S02]  /*0240*/  IMAD.MOV.U32 R14, RZ, RZ, -0x4 ;  /* 0xfffffffcff0e7424 */ /* 0x000fe400078e00ff */
[----:B------:R-:W-:Y:S02]  /*0250*/  IMAD.MOV.U32 R15, RZ, RZ, 0x8 ;  /* 0x00000008ff0f7424 */ /* 0x000fe400078e00ff */
[----:B------:R-:W-:Y:S01]  /*0260*/  VIADD R16, R16, 0x8 ;  /* 0x0000000810107836 */ /* 0x000fe20000000000 */
[----:B--2---:R-:W-:-:S13]  /*0270*/  ISETP.NE.AND P0, PT, R12, R7, PT ;  /* 0x000000070c00720c */ /* 0x004fda0003f05270 */
.L_x_16:
[----:B------:R-:W-:Y:S01]  /*0280*/  VIADD R15, R15, 0x10 ;  /* 0x000000100f0f7836 */ /* 0x000fe20000000000 */
[----:B------:R-:W-:Y:S05]  /*0290*/  YIELD ;  /* 0x0000000000007946 */ /* 0x000fea0003800000 */
[----:B------:R-:W-:Y:S01]  /*02a0*/  BSSY.RECONVERGENT B0, `(.L_x_1) ;  /* 0x0000013000007945 */ /* 0x000fe20003800200 */
[----:B------:R-:W-:Y:S01]  /*02b0*/  ISETP.NE.AND P1, PT, R15, 0x48, PT ;  /* 0x000000480f00780c */ /* 0x000fe20003f25270 */
[----:B------:R-:W-:Y:S02]  /*02c0*/  VIADD R17, R14, 0x4 ;  /* 0x000000040e117836 */ /* 0x000fe40000000000 */
[----:B------:R-:W-:Y:S01]  /*02d0*/  IMAD.MOV.U32 R18, RZ, RZ, R13 ;  /* 0x000000ffff127224 */ /* 0x000fe200078e000d */
[----:B0-----:R-:W-:Y:S09]  /*02e0*/  @P0 BRA `(.L_x_2) ;  /* 0x0000000000380947 */ /* 0x001ff20003800000 */
[----:B------:R-:W2:Y:S02]  /*02f0*/  LDG.E.U8 R4, desc[UR6][R2.64+0x1] ;  /* 0x0000010602047981 */ /* 0x000ea4000c1e1100 */
[----:B--2---:R-:W-:-:S13]  /*0300*/  ISETP.NE.AND P2, PT, R17, R4, PT ;  /* 0x000000041100720c */ /* 0x004fda0003f45270 */
[----:B------:R-:W-:Y:S05]  /*0310*/  @P2 BRA `(.L_x_2) ;  /* 0x00000000002c2947 */ /* 0x000fea0003800000 */
[----:B------:R-:W2:Y:S02]  /*0320*/  LDG.E.U8 R4, desc[UR6][R2.64+0x2] ;  /* 0x0000020602047981 */ /* 0x000ea4000c1e1100 */
[----:B--2---:R-:W-:-:S13]  /*0330*/  ISETP.NE.AND P2, PT, R4, RZ, PT ;  /* 0x000000ff0400720c */ /* 0x004fda0003f45270 */
[----:B------:R-:W-:Y:S05]  /*0340*/  @P2 BRA `(.L_x_2) ;  /* 0x0000000000202947 */ /* 0x000fea0003800000 */
[----:B------:R-:W-:Y:S01]  /*0350*/  BSSY.RECONVERGENT B1, `(.L_x_3) ;  /* 0x0000005000017945 */ /* 0x000fe20003800200 */
.L_x_4:
[----:B------:R-:W0:Y:S02]  /*0360*/  LDS R4, [R16+-0x8] ;  /* 0xfffff80010047984 */ /* 0x000e240000000800 */
[----:B0-----:R-:W-:-:S05]  /*0370*/  FADD R5, R4, 1 ;  /* 0x3f80000004057421 */ /* 0x001fca0000000000 */
[----:B------:R-:W0:Y:S02]  /*0380*/  ATOMS.CAST.SPIN P2, [R16+-0x8], R4, R5 ;  /* 0xfffff8041000758d */ /* 0x000e240001840005 */
[----:B0-----:R-:W-:Y:S05]  /*0390*/  @!P2 BRA `(.L_x_4) ;  /* 0xfffffffc00f0a947 */ /* 0x001fea000383ffff */
[----:B------:R-:W-:Y:S05]  /*03a0*/  BSYNC.RECONVERGENT B1 ;  /* 0x0000000000017941 */ /* 0x000fea0003800200 */
.L_x_3:
[----:B------:R-:W0:Y:S02]  /*03b0*/  LDC.64 R18, c[0x0][0x398] ;  /* 0x0000e600ff127b82 */ /* 0x000e240000000a00 */
[----:B0-----:R0:W5:Y:S02]  /*03c0*/  LDG.E R18, desc[UR6][R18.64] ;  /* 0x0000000612127981 */ /* 0x001164000c1e1900 */
.L_x_2:
[----:B------:R-:W-:Y:S05]  /*03d0*/  BSYNC.RECONVERGENT B0 ;  /* 0x0000000000007941 */ /* 0x000fea0003800200 */
.L_x_1:
[----:B------:R-:W1:Y:S01]  /*03e0*/  LDC.64 R4, c[0x0][0x380] ;  /* 0x0000e000ff047b82 */ /* 0x000e620000000a00 */
[----:B-----5:R-:W-:-:S04]  /*03f0*/  IMAD R7, R9, R18, R10 ;  /* 0x0000001209077224 */ /* 0x020fc800078e020a */
[----:B-1----:R-:W-:-:S05]  /*0400*/  IMAD.WIDE R6, R7, 0x3, R4 ;  /* 0x0000000307067825 */ /* 0x002fca00078e0204 */
[----:B0-----:R-:W2:Y:S01]  /*0410*/  LDG.E.U8 R19, desc[UR6][R6.64] ;  /* 0x0000000606137981 */ /* 0x001ea2000c1e1100 */
[----:B------:R-:W-:Y:S01]  /*0420*/  BSSY.RECONVERGENT B0, `(.L_x_5) ;  /* 0x0000011000007945 */ /* 0x000fe20003800200 */
[----:B--2---:R-:W-:-:S13]  /*0430*/  ISETP.NE.AND P2, PT, R12, R19, PT ;  /* 0x000000130c00720c */ /* 0x004fda0003f45270 */
[----:B------:R-:W-:Y:S05]  /*0440*/  @P2 BRA `(.L_x_6) ;  /* 0x0000000000382947 */ /* 0x000fea0003800000 */
[----:B------:R-:W2:Y:S02]  /*0450*/  LDG.E.U8 R20, desc[UR6][R6.64+0x1] ;  /* 0x0000010606147981 */ /* 0x000ea4000c1e1100 */
[----:B--2---:R-:W-:-:S13]  /*0460*/  ISETP.NE.AND P2, PT, R17, R20, PT ;  /* 0x000000141100720c */ /* 0x004fda0003f45270 */
[----:B------:R-:W-:Y:S05]  /*0470*/  @P2 BRA `(.L_x_6) ;  /* 0x00000000002c2947 */ /* 0x000fea0003800000 */
[----:B------:R-:W2:Y:S02]  /*0480*/  LDG.E.U8 R6, desc[UR6][R6.64+0x2] ;  /* 0x0000020606067981 */ /* 0x000ea4000c1e1100 */
[----:B--2---:R-:W-:-:S13]  /*0490*/  ISETP.NE.AND P2, PT, R6, 0x1, PT ;  /* 0x000000010600780c */ /* 0x004fda0003f45270 */
[----:B------:R-:W-:Y:S05]  /*04a0*/  @P2 BRA `(.L_x_6) ;  /* 0x0000000000202947 */ /* 0x000fea0003800000 */
[----:B------:R-:W-:Y:S01]  /*04b0*/  BSSY.RECONVERGENT B1, `(.L_x_7) ;  /* 0x0000005000017945 */ /* 0x000fe20003800200 */
.L_x_8:
[----:B------:R-:W0:Y:S02]  /*04c0*/  LDS R6, [R16+-0x4] ;  /* 0xfffffc0010067984 */ /* 0x000e240000000800 */
[----:B0-----:R-:W-:-:S05]  /*04d0*/  FADD R7, R6, 1 ;  /* 0x3f80000006077421 */ /* 0x001fca0000000000 */
[----:B------:R-:W0:Y:S02]  /*04e0*/  ATOMS.CAST.SPIN P2, [R16+-0x4], R6, R7 ;  /* 0xfffffc061000758d */ /* 0x000e240001840007 */
[----:B0-----:R-:W-:Y:S05]  /*04f0*/  @!P2 BRA `(.L_x_8) ;  /* 0xfffffffc00f0a947 */ /* 0x001fea000383ffff */
[----:B------:R-:W-:Y:S05]  /*0500*/  BSYNC.RECONVERGENT B1 ;  /* 0x0000000000017941 */ /* 0x000fea0003800200 */
.L_x_7:
[----:B------:R-:W0:Y:S02]  /*0510*/  LDC.64 R18, c[0x0][0x398] ;  /* 0x0000e600ff127b82 */ /* 0x000e240000000a00 */
[----:B0-----:R0:W5:Y:S02]  /*0520*/  LDG.E R18, desc[UR6][R18.64] ;  /* 0x0000000612127981 */ /* 0x001164000c1e1900 */
.L_x_6:
[----:B------:R-:W-:Y:S05]  /*0530*/  BSYNC.RECONVERGENT B0 ;  /* 0x0000000000007941 */ /* 0x000fea0003800200 */
.L_x_5:
[----:B-----5:R-:W-:-:S04]  /*0540*/  IMAD R7, R9, R18, R10 ;  /* 0x0000001209077224 */ /* 0x020fc800078e020a */
[----:B------:R-:W-:-:S05]  /*0550*/  IMAD.WIDE R6, R7, 0x3, R4 ;  /* 0x0000000307067825 */ /* 0x000fca00078e0204 */
        /* <DEDUP_REMOVED lines=11> */
.L_x_12:
[----:B------:R-:W0:Y:S02]  /*0610*/  LDS R6, [R16] ;  /* 0x0000000010067984 */ /* 0x000e240000000800 */
[----:B0-----:R-:W-:-:S05]  /*0620*/  FADD R7, R6, 1 ;  /* 0x3f80000006077421 */ /* 0x001fca0000000000 */
[----:B------:R-:W0:Y:S02]  /*0630*/  ATOMS.CAST.SPIN P2, [R16], R6, R7 ;  /* 0x000000061000758d */ /* 0x000e240001840007 */
[----:B0-----:R-:W-:Y:S05]  /*0640*/  @!P2 BRA `(.L_x_12) ;  /* 0xfffffffc00f0a947 */ /* 0x001fea000383ffff */
[----:B------:R-:W-:Y:S05]  /*0650*/  BSYNC.RECONVERGENT B1 ;  /* 0x0000000000017941 */ /* 0x000fea0003800200 */
.L_x_11:
[----:B------:R-:W0:Y:S02]  /*0660*/  LDC.64 R18, c[0x0][0x398] ;  /* 0x0000e600ff127b82 */ /* 0x000e240000000a00 */
[----:B0-----:R0:W5:Y:S02]  /*0670*/  LDG.E R18, desc[UR6][R18.64] ;  /* 0x0000000612127981 */ /* 0x001164000c1e1900 */
.L_x_10:
[----:B------:R-:W-:Y:S05]  /*0680*/  BSYNC.RECONVERGENT B0 ;  /* 0x0000000000007941 */ /* 0x000fea0003800200 */
.L_x_9:
[----:B-----5:R-:W-:-:S04]  /*0690*/  IMAD R7, R9, R18, R10 ;  /* 0x0000001209077224 */ /* 0x020fc800078e020a */
[----:B------:R-:W-:-:S05]  /*06a0*/  IMAD.WIDE R4, R7, 0x3, R4 ;  /* 0x0000000307047825 */ /* 0x000fca00078e0204 */
[----:B------:R-:W2:Y:S01]  /*06b0*/  LDG.E.U8 R7, desc[UR6][R4.64] ;  /* 0x0000000604077981 */ /* 0x000ea2000c1e1100 */
        /* <DEDUP_REMOVED lines=9> */
.L_x_15:
[----:B------:R-:W1:Y:S02]  /*0750*/  LDS R4, [R16+0x4] ;  /* 0x0000040010047984 */ /* 0x000e640000000800 */
[----:B-1----:R-:W-:-:S05]  /*0760*/  FADD R5, R4, 1 ;  /* 0x3f80000004057421 */ /* 0x002fca0000000000 */
[----:B------:R-:W1:Y:S02]  /*0770*/  ATOMS.CAST.SPIN P2, [R16+0x4], R4, R5 ;  /* 0x000004041000758d */ /* 0x000e640001840005 */
[----:B-1----:R-:W-:Y:S05]  /*0780*/  @!P2 BRA `(.L_x_15) ;  /* 0xfffffffc00f0a947 */ /* 0x002fea000383ffff */
.L_x_14:
[----:B------:R-:W-:Y:S05]  /*0790*/  BSYNC.RECONVERGENT B0 ;  /* 0x0000000000007941 */ /* 0x000fea0003800200 */
.L_x_13:
[----:B------:R-:W-:Y:S02]  /*07a0*/  VIADD R14, R14, 0x1 ;  /* 0x000000010e0e7836 */ /* 0x000fe40000000000 */
[----:B------:R-:W-:Y:S01]  /*07b0*/  VIADD R16, R16, 0x10 ;  /* 0x0000001010107836 */ /* 0x000fe20000000000 */
[----:B------:R-:W-:Y:S06]  /*07c0*/  @P1 BRA `(.L_x_16) ;  /* 0xfffffff800ac1947 */ /* 0x000fec000383ffff */
[----:B------:R-:W-:-:S05]  /*07d0*/  VIADD R12, R12, 0x1 ;  /* 0x000000010c0c7836 */ /* 0x000fca0000000000 */
[----:B------:R-:W-:-:S13]  /*07e0*/  ISETP.NE.AND P0, PT, R12, 0x4, PT ;  /* 0x000000040c00780c */ /* 0x000fda0003f05270 */
[----:B------:R-:W-:Y:S05]  /*07f0*/  @P0 BRA `(.L_x_17) ;  /* 0xfffffff800740947 */ /* 0x000fea000383ffff */
.L_x_0:
[----:B------:R-:W-:Y:S05]  /*0800*/  WARPSYNC.ALL ;  /* 0x0000000000007948 */ /* 0x000fea0003800000 */
[----:B------:R-:W-:Y:S01]  /*0810*/  BAR.SYNC.DEFER_BLOCKING 0x0 ;  /* 0x0000000000007b1d */ /* 0x000fe20000010000 */
[----:B------:R-:W-:-:S13]  /*0820*/  ISETP.GT.U32.AND P0, PT, R8, 0x3f, PT ;  /* 0x0000003f0800780c */ /* 0x000fda0003f04070 */
[----:B------:R-:W-:Y:S05]  /*0830*/  @P0 EXIT ;  /* 0x000000000000094d */ /* 0x000fea0003800000 */
[----:B------:R-:W1:Y:S01]  /*0840*/  LDS R0, [R0] ;  /* 0x0000000000007984 */ /* 0x000e620000000800 */
[----:B------:R-:W-:Y:S01]  /*0850*/  I2FP.F32.S32 R11, R11 ;  /* 0x0000000b000b7245 */ /* 0x000fe20000201400 */
[----:B------:R-:W2:Y:S01]  /*0860*/  LDC.64 R2, c[0x0][0x388] ;  /* 0x0000e200ff027b82 */ /* 0x000ea20000000a00 */
[----:B------:R-:W-:Y:S02]  /*0870*/  BSSY.RECONVERGENT B0, `(.L_x_18) ;  /* 0x000000d000007945 */ /* 0x000fe40003800200 */
[----:B------:R-:W3:Y:S02]  /*0880*/  MUFU.RCP R4, R11 ;  /* 0x0000000b00047308 */ /* 0x000ee40000001000 */
[----:B---3--:R-:W-:-:S04]  /*0890*/  FFMA R5, -R11, R4, 1 ;  /* 0x3f8000000b057423 */ /* 0x008fc80000000104 */
[----:B------:R-:W-:Y:S01]  /*08a0*/  FFMA R5, R4, R5, R4 ;  /* 0x0000000504057223 */ /* 0x000fe20000000004 */
[----:B--2---:R-:W-:Y:S01]  /*08b0*/  IMAD.WIDE.U32 R8, R8, 0x4, R2 ;  /* 0x0000000408087825 */ /* 0x004fe200078e0002 */
[----:B-1----:R-:W1:Y:S03]  /*08c0*/  FCHK P0, R0, R11 ;  /* 0x0000000b00007302 */ /* 0x002e660000000000 */
[----:B------:R-:W-:-:S04]  /*08d0*/  FFMA R4, R0, R5, RZ ;  /* 0x0000000500047223 */ /* 0x000fc800000000ff */
[----:B------:R-:W-:-:S04]  /*08e0*/  FFMA R6, -R11, R4, R0 ;  /* 0x000000040b067223 */ /* 0x000fc80000000100 */
[----:B------:R-:W-:Y:S01]  /*08f0*/  FFMA R5, R5, R6, R4 ;  /* 0x0000000605057223 */ /* 0x000fe20000000004 */
[----:B-1----:R-:W-:Y:S06]  /*0900*/  @!P0 BRA `(.L_x_19) ;  /* 0x00000000000c8947 */ /* 0x002fec0003800000 */
[----:B------:R-:W-:-:S07]  /*0910*/  MOV R2, 0x930 ;  /* 0x0000093000027802 */ /* 0x000fce0000000f00 */
[----:B0-----:R-:W-:Y:S05]  /*0920*/  CALL.REL.NOINC `($__internal_0_$__cuda_sm3x_div_rn_noftz_f32_slowpath) ;  /* 0x0000000000107944 */ /* 0x001fea0003c00000 */
[----:B------:R-:W-:-:S07]  /*0930*/  IMAD.MOV.U32 R5, RZ, RZ, R0 ;  /* 0x000000ffff057224 */ /* 0x000fce00078e0000 */
.L_x_19:
[----:B------:R-:W-:Y:S05]  /*0940*/  BSYNC.RECONVERGENT B0 ;  /* 0x0000000000007941 */ /* 0x000fea0003800200 */
.L_x_18:
[----:B------:R-:W-:Y:S01]  /*0950*/  REDG.E.ADD.F32.FTZ.RN.STRONG.GPU desc[UR6][R8.64], R5 ;  /* 0x00000005080079a6 */ /* 0x000fe2000c12f306 */
[----:B------:R-:W-:Y:S05]  /*0960*/  EXIT ;  /* 0x000000000000794d */ /* 0x000fea0003800000 */
        .weak           $__internal_0_$__cuda_sm3x_div_rn_noftz_f32_slowpath
        .type           $__internal_0_$__cuda_sm3x_div_rn_noftz_f32_slowpath,@function
        .size           $__internal_0_$__cuda_sm3x_div_rn_noftz_f32_slowpath,(.L_x_32 - $__internal_0_$__cuda_sm3x_div_rn_noftz_f32_slowpath)
$__internal_0_$__cuda_sm3x_div_rn_noftz_f32_slowpath:
[----:B------:R-:W-:Y:S01]  /*0970*/  SHF.R.U32.HI R4, RZ, 0x17, R11 ;  /* 0x00000017ff047819 */ /* 0x000fe2000001160b */
[----:B------:R-:W-:Y:S01]  /*0980*/  BSSY.RECONVERGENT B1, `(.L_x_20) ;  /* 0x0000064000017945 */ /* 0x000fe20003800200 */
[--C-:B------:R-:W-:Y:S01]  /*0990*/  SHF.R.U32.HI R3, RZ, 0x17, R0.reuse ;  /* 0x00000017ff037819 */ /* 0x100fe20000011600 */
[----:B------:R-:W-:Y:S01]  /*09a0*/  IMAD.MOV.U32 R6, RZ, RZ, R0 ;  /* 0x000000ffff067224 */ /* 0x000fe200078e0000 */
[----:B------:R-:W-:Y:S02]  /*09b0*/  LOP3.LUT R5, R4, 0xff, RZ, 0xc0, !PT ;  /* 0x000000ff04057812 */ /* 0x000fe400078ec0ff */
[----:B------:R-:W-:-:S03]  /*09c0*/  LOP3.LUT R4, R3, 0xff, RZ, 0xc0, !PT ;  /* 0x000000ff03047812 */ /* 0x000fc600078ec0ff */
[----:B------:R-:W-:Y:S02]  /*09d0*/  VIADD R12, R5, 0xffffffff ;  /* 0xffffffff050c7836 */ /* 0x000fe40000000000 */
[----:B------:R-:W-:-:S03]  /*09e0*/  VIADD R10, R4, 0xffffffff ;  /* 0xffffffff040a7836 */ /* 0x000fc60000000000 */
[----:B------:R-:W-:-:S04]  /*09f0*/  ISETP.GT.U32.AND P0, PT, R12, 0xfd, PT ;  /* 0x000000fd0c00780c */ /* 0x000fc80003f04070 */
[----:B------:R-:W-:-:S13]  /*0a00*/  ISETP.GT.U32.OR P0, PT, R10, 0xfd, P0 ;  /* 0x000000fd0a00780c */ /* 0x000fda0000704470 */
[----:B------:R-:W-:Y:S01]  /*0a10*/  @!P0 IMAD.MOV.U32 R7, RZ, RZ, RZ ;  /* 0x000000ffff078224 */ /* 0x000fe200078e00ff */
[----:B------:R-:W-:Y:S06]  /*0a20*/  @!P0 BRA `(.L_x_21) ;  /* 0x0000000000608947 */ /* 0x000fec0003800000 */
[----:B------:R-:W-:Y:S01]  /*0a30*/  FSETP.GTU.FTZ.AND P0, PT, |R0|, +INF , PT ;  /* 0x7f8000000000780b */ /* 0x000fe20003f1c200 */
[----:B------:R-:W-:Y:S01]  /*0a40*/  IMAD.MOV.U32 R3, RZ, RZ, R11 ;  /* 0x000000ffff037224 */ /* 0x000fe200078e000b */
[----:B------:R-:W-:-:S04]  /*0a50*/  FSETP.GTU.FTZ.AND P1, PT, |R11|, +INF , PT ;  /* 0x7f8000000b00780b */ /* 0x000fc80003f3c200 */
[----:B------:R-:W-:-:S13]  /*0a60*/  PLOP3.LUT P0, PT, P0, P1, PT, 0xf8, 0x8f ;  /* 0x00000000008f781c */ /* 0x000fda0000703f70 */
[----:B------:R-:W-:Y:S05]  /*0a70*/  @P0 BRA `(.L_x_22) ;  /* 0x00000004004c0947 */ /* 0x000fea0003800000 */
[----:B------:R-:W-:-:S13]  /*0a80*/  LOP3.LUT P0, RZ, R11, 0x7fffffff, R6, 0xc8, !PT ;  /* 0x7fffffff0bff7812 */ /* 0x000fda000780c806 */
[----:B------:R-:W-:Y:S05]  /*0a90*/  @!P0 BRA `(.L_x_23) ;  /* 0x00000004003c8947 */ /* 0x000fea0003800000 */
[C---:B------:R-:W-:Y:S02]  /*0aa0*/  FSETP.NEU.FTZ.AND P2, PT, |R0|.reuse, +INF , PT ;  /* 0x7f8000000000780b */ /* 0x040fe40003f5d200 */
[----:B------:R-:W-:Y:S02]  /*0ab0*/  FSETP.NEU.FTZ.AND P1, PT, |R3|, +INF , PT ;  /* 0x7f8000000300780b */ /* 0x000fe40003f3d200 */
[----:B------:R-:W-:-:S11]  /*0ac0*/  FSETP.NEU.FTZ.AND P0, PT, |R0|, +INF , PT ;  /* 0x7f8000000000780b */ /* 0x000fd60003f1d200 */
[----:B------:R-:W-:Y:S05]  /*0ad0*/  @!P1 BRA !P2, `(.L_x_23) ;  /* 0x00000004002c9947 */ /* 0x000fea0005000000 */
[----:B------:R-:W-:-:S04]  /*0ae0*/  LOP3.LUT P2, RZ, R6, 0x7fffffff, RZ, 0xc0, !PT ;  /* 0x7fffffff06ff7812 */ /* 0x000fc8000784c0ff */
[----:B------:R-:W-:-:S13]  /*0af0*/  PLOP3.LUT P1, PT, P1, P2, PT, 0x2f, 0xf2 ;  /* 0x0000000000f2781c */ /* 0x000fda0000f24577 */
[----:B------:R-:W-:Y:S05]  /*0b00*/  @P1 BRA `(.L_x_24) ;  /* 0x0000000400181947 */ /* 0x000fea0003800000 */
[----:B------:R-:W-:-:S04]  /*0b10*/  LOP3.LUT P1, RZ, R11, 0x7fffffff, RZ, 0xc0, !PT ;  /* 0x7fffffff0bff7812 */ /* 0x000fc8000782c0ff */
[----:B------:R-:W-:-:S13]  /*0b20*/  PLOP3.LUT P0, PT, P0, P1, PT, 0x2f, 0xf2 ;  /* 0x0000000000f2781c */ /* 0x000fda0000702577 */
[----:B------:R-:W-:Y:S05]  /*0b30*/  @P0 BRA `(.L_x_25) ;  /* 0x0000000400000947 */ /* 0x000fea0003800000 */
[----:B------:R-:W-:Y:S02]  /*0b40*/  ISETP.GE.AND P0, PT, R10, RZ, PT ;  /* 0x000000ff0a00720c */ /* 0x000fe40003f06270 */
[----:B------:R-:W-:-:S11]  /*0b50*/  ISETP.GE.AND P1, PT, R12, RZ, PT ;  /* 0x000000ff0c00720c */ /* 0x000fd60003f26270 */
[----:B------:R-:W-:Y:S02]  /*0b60*/  @P0 IMAD.MOV.U32 R7, RZ, RZ, RZ ;  /* 0x000000ffff070224 */ /* 0x000fe400078e00ff */
[----:B------:R-:W-:Y:S01]  /*0b70*/  @!P0 FFMA R6, R0, 1.84467440737095516160e+19, RZ ;  /* 0x5f80000000068823 */ /* 0x000fe200000000ff */
[----:B------:R-:W-:Y:S02]  /*0b80*/  @!P0 IMAD.MOV.U32 R7, RZ, RZ, -0x40 ;  /* 0xffffffc0ff078424 */ /* 0x000fe400078e00ff */
[----:B------:R-:W-:Y:S02]  /*0b90*/  @!P1 FFMA R11, R3, 1.84467440737095516160e+19, RZ ;  /* 0x5f800000030b9823 */ /* 0x000fe400000000ff */
[----:B------:R-:W-:-:S07]  /*0ba0*/  @!P1 VIADD R7, R7, 0x40 ;  /* 0x0000004007079836 */ /* 0x000fce0000000000 */
.L_x_21:
[----:B------:R-:W-:Y:S01]  /*0bb0*/  LEA R0, R5, 0xc0800000, 0x17 ;  /* 0xc080000005007811 */ /* 0x000fe200078eb8ff */
[----:B------:R-:W-:Y:S01]  /*0bc0*/  VIADD R4, R4, 0xffffff81 ;  /* 0xffffff8104047836 */ /* 0x000fe20000000000 */
[----:B------:R-:W-:Y:S03]  /*0bd0*/  BSSY.RECONVERGENT B2, `(.L_x_26) ;  /* 0x0000035000027945 */ /* 0x000fe60003800200 */
[----:B------:R-:W-:Y:S02]  /*0be0*/  IMAD.IADD R11, R11, 0x1, -R0 ;  /* 0x000000010b0b7824 */ /* 0x000fe400078e0a00 */
[C---:B------:R-:W-:Y:S01]  /*0bf0*/  IMAD R0, R4.reuse, -0x800000, R6 ;  /* 0xff80000004007824 */ /* 0x040fe200078e0206 */
[----:B------:R-:W-:Y:S01]  /*0c00*/  IADD3 R4, PT, PT, R4, 0x7f, -R5 ;  /* 0x0000007f04047810 */ /* 0x000fe20007ffe805 */
[----:B------:R-:W0:Y:S01]  /*0c10*/  MUFU.RCP R3, R11 ;  /* 0x0000000b00037308 */ /* 0x000e220000001000 */
[----:B------:R-:W-:-:S03]  /*0c20*/  FADD.FTZ R13, -R11, -RZ ;  /* 0x800000ff0b0d7221 */ /* 0x000fc60000010100 */
[----:B------:R-:W-:Y:S02]  /*0c30*/  IMAD.IADD R4, R4, 0x1, R7 ;  /* 0x0000000104047824 */ /* 0x000fe400078e0207 */
[----:B0-----:R-:W-:-:S04]  /*0c40*/  FFMA R10, R3, R13, 1 ;  /* 0x3f800000030a7423 */ /* 0x001fc8000000000d */
[----:B------:R-:W-:-:S04]  /*0c50*/  FFMA R10, R3, R10, R3 ;  /* 0x0000000a030a7223 */ /* 0x000fc80000000003 */
[----:B------:R-:W-:-:S04]  /*0c60*/  FFMA R3, R0, R10, RZ ;  /* 0x0000000a00037223 */ /* 0x000fc800000000ff */
[----:B------:R-:W-:-:S04]  /*0c70*/  FFMA R6, R13, R3, R0 ;  /* 0x000000030d067223 */ /* 0x000fc80000000000 */
[----:B------:R-:W-:-:S04]  /*0c80*/  FFMA R15, R10, R6, R3 ;  /* 0x000000060a0f7223 */ /* 0x000fc80000000003 */
[----:B------:R-:W-:-:S04]  /*0c90*/  FFMA R6, R13, R15, R0 ;  /* 0x0000000f0d067223 */ /* 0x000fc80000000000 */
[----:B------:R-:W-:-:S05]  /*0ca0*/  FFMA R0, R10, R6, R15 ;  /* 0x000000060a007223 */ /* 0x000fca000000000f */
[----:B------:R-:W-:-:S04]  /*0cb0*/  SHF.R.U32.HI R3, RZ, 0x17, R0 ;  /* 0x00000017ff037819 */ /* 0x000fc80000011600 */
[----:B------:R-:W-:-:S05]  /*0cc0*/  LOP3.LUT R3, R3, 0xff, RZ, 0xc0, !PT ;  /* 0x000000ff03037812 */ /* 0x000fca00078ec0ff */
[----:B------:R-:W-:-:S04]  /*0cd0*/  IMAD.IADD R7, R3, 0x1, R4 ;  /* 0x0000000103077824 */ /* 0x000fc800078e0204 */
[----:B------:R-:W-:-:S05]  /*0ce0*/  VIADD R3, R7, 0xffffffff ;  /* 0xffffffff07037836 */ /* 0x000fca0000000000 */
[----:B------:R-:W-:-:S13]  /*0cf0*/  ISETP.GE.U32.AND P0, PT, R3, 0xfe, PT ;  /* 0x000000fe0300780c */ /* 0x000fda0003f06070 */
[----:B------:R-:W-:Y:S05]  /*0d00*/  @!P0 BRA `(.L_x_27) ;  /* 0x0000000000808947 */ /* 0x000fea0003800000 */
[----:B------:R-:W-:-:S13]  /*0d10*/  ISETP.GT.AND P0, PT, R7, 0xfe, PT ;  /* 0x000000fe0700780c */ /* 0x000fda0003f04270 */
[----:B------:R-:W-:Y:S05]  /*0d20*/  @P0 BRA `(.L_x_28) ;  /* 0x00000000006c0947 */ /* 0x000fea0003800000 */
[----:B------:R-:W-:-:S13]  /*0d30*/  ISETP.GE.AND P0, PT, R7, 0x1, PT ;  /* 0x000000010700780c */ /* 0x000fda0003f06270 */
[----:B------:R-:W-:Y:S05]  /*0d40*/  @P0 BRA `(.L_x_29) ;  /* 0x0000000000740947 */ /* 0x000fea0003800000 */
[----:B------:R-:W-:Y:S02]  /*0d50*/  ISETP.GE.AND P0, PT, R7, -0x18, PT ;  /* 0xffffffe80700780c */ /* 0x000fe40003f06270 */
[----:B------:R-:W-:-:S11]  /*0d60*/  LOP3.LUT R0, R0, 0x80000000, RZ, 0xc0, !PT ;  /* 0x8000000000007812 */ /* 0x000fd600078ec0ff */
[----:B------:R-:W-:Y:S05]  /*0d70*/  @!P0 BRA `(.L_x_29) ;  /* 0x0000000000688947 */ /* 0x000fea0003800000 */
[CCC-:B------:R-:W-:Y:S01]  /*0d80*/  FFMA.RZ R3, R10.reuse, R6.reuse, R15.reuse ;  /* 0x000000060a037223 */ /* 0x1c0fe2000000c00f */
[CCC-:B------:R-:W-:Y:S01]  /*0d90*/  FFMA.RM R4, R10.reuse, R6.reuse, R15.reuse ;  /* 0x000000060a047223 */ /* 0x1c0fe2000000400f */
[C---:B------:R-:W-:Y:S02]  /*0da0*/  ISETP.NE.AND P2, PT, R7.reuse, RZ, PT ;  /* 0x000000ff0700720c */ /* 0x040fe40003f45270 */
[----:B------:R-:W-:Y:S02]  /*0db0*/  ISETP.NE.AND P1, PT, R7, RZ, PT ;  /* 0x000000ff0700720c */ /* 0x000fe40003f25270 */
[----:B------:R-:W-:Y:S01]  /*0dc0*/  LOP3.LUT R5, R3, 0x7fffff, RZ, 0xc0, !PT ;  /* 0x007fffff03057812 */ /* 0x000fe200078ec0ff */
[----:B------:R-:W-:Y:S01]  /*0dd0*/  FFMA.RP R3, R10, R6, R15 ;  /* 0x000000060a037223 */ /* 0x000fe2000000800f */
[----:B------:R-:W-:Y:S02]  /*0de0*/  VIADD R6, R7, 0x20 ;  /* 0x0000002007067836 */ /* 0x000fe40000000000 */
[----:B------:R-:W-:Y:S01]  /*0df0*/  LOP3.LUT R5, R5, 0x800000, RZ, 0xfc, !PT ;  /* 0x0080000005057812 */ /* 0x000fe200078efcff */
[----:B------:R-:W-:Y:S01]  /*0e00*/  IMAD.MOV R7, RZ, RZ, -R7 ;  /* 0x000000ffff077224 */ /* 0x000fe200078e0a07 */
[----:B------:R-:W-:-:S02]  /*0e10*/  FSETP.NEU.FTZ.AND P0, PT, R3, R4, PT ;  /* 0x000000040300720b */ /* 0x000fc40003f1d000 */
[----:B------:R-:W-:Y:S02]  /*0e20*/  SHF.L.U32 R6, R5, R6, RZ ;  /* 0x0000000605067219 */ /* 0x000fe400000006ff */
[----:B------:R-:W-:Y:S02]  /*0e30*/  SEL R4, R7, RZ, P2 ;  /* 0x000000ff07047207 */ /* 0x000fe40001000000 */
[----:B------:R-:W-:Y:S02]  /*0e40*/  ISETP.NE.AND P1, PT, R6, RZ, P1 ;  /* 0x000000ff0600720c */ /* 0x000fe40000f25270 */
[----:B------:R-:W-:Y:S02]  /*0e50*/  SHF.R.U32.HI R4, RZ, R4, R5 ;  /* 0x00000004ff047219 */ /* 0x000fe40000011605 */
[----:B------:R-:W-:Y:S02]  /*0e60*/  PLOP3.LUT P0, PT, P0, P1, PT, 0xf8, 0x8f ;  /* 0x00000000008f781c */ /* 0x000fe40000703f70 */
[----:B------:R-:W-:-:S02]  /*0e70*/  SHF.R.U32.HI R6, RZ, 0x1, R4 ;  /* 0x00000001ff067819 */ /* 0x000fc40000011604 */
[----:B------:R-:W-:-:S04]  /*0e80*/  SEL R3, RZ, 0x1, !P0 ;  /* 0x00000001ff037807 */ /* 0x000fc80004000000 */
[----:B------:R-:W-:-:S04]  /*0e90*/  LOP3.LUT R3, R3, 0x1, R6, 0xf8, !PT ;  /* 0x0000000103037812 */ /* 0x000fc800078ef806 */
[----:B------:R-:W-:-:S05]  /*0ea0*/  LOP3.LUT R3, R3, R4, RZ, 0xc0, !PT ;  /* 0x0000000403037212 */ /* 0x000fca00078ec0ff */
[----:B------:R-:W-:-:S05]  /*0eb0*/  IMAD.IADD R3, R6, 0x1, R3 ;  /* 0x0000000106037824 */ /* 0x000fca00078e0203 */
[----:B------:R-:W-:Y:S01]  /*0ec0*/  LOP3.LUT R0, R3, R0, RZ, 0xfc, !PT ;  /* 0x0000000003007212 */ /* 0x000fe200078efcff */
[----:B------:R-:W-:Y:S06]  /*0ed0*/  BRA `(.L_x_29) ;  /* 0x0000000000107947 */ /* 0x000fec0003800000 */
.L_x_28:
[----:B------:R-:W-:-:S04]  /*0ee0*/  LOP3.LUT R0, R0, 0x80000000, RZ, 0xc0, !PT ;  /* 0x8000000000007812 */ /* 0x000fc800078ec0ff */
[----:B------:R-:W-:Y:S01]  /*0ef0*/  LOP3.LUT R0, R0, 0x7f800000, RZ, 0xfc, !PT ;  /* 0x7f80000000007812 */ /* 0x000fe200078efcff */
[----:B------:R-:W-:Y:S06]  /*0f00*/  BRA `(.L_x_29) ;  /* 0x0000000000047947 */ /* 0x000fec0003800000 */
.L_x_27:
[----:B------:R-:W-:-:S07]  /*0f10*/  IMAD R0, R4, 0x800000, R0 ;  /* 0x0080000004007824 */ /* 0x000fce00078e0200 */
.L_x_29:
[----:B------:R-:W-:Y:S05]  /*0f20*/  BSYNC.RECONVERGENT B2 ;  /* 0x0000000000027941 */ /* 0x000fea0003800200 */
.L_x_26:
[----:B------:R-:W-:Y:S05]  /*0f30*/  BRA `(.L_x_30) ;  /* 0x0000000000207947 */ /* 0x000fea0003800000 */
.L_x_25:
[----:B------:R-:W-:-:S04]  /*0f40*/  LOP3.LUT R0, R11, 0x80000000, R6, 0x48, !PT ;  /* 0x800000000b007812 */ /* 0x000fc800078e4806 */
[----:B------:R-:W-:Y:S01]  /*0f50*/  LOP3.LUT R0, R0, 0x7f800000, RZ, 0xfc, !PT ;  /* 0x7f80000000007812 */ /* 0x000fe200078efcff */
[----:B------:R-:W-:Y:S06]  /*0f60*/  BRA `(.L_x_30) ;  /* 0x0000000000147947 */ /* 0x000fec0003800000 */
.L_x_24:
[----:B------:R-:W-:Y:S01]  /*0f70*/  LOP3.LUT R0, R11, 0x80000000, R6, 0x48, !PT ;  /* 0x800000000b007812 */ /* 0x000fe200078e4806 */
[----:B------:R-:W-:Y:S06]  /*0f80*/  BRA `(.L_x_30) ;  /* 0x00000000000c7947 */ /* 0x000fec0003800000 */
.L_x_23:
[----:B------:R-:W0:Y:S01]  /*0f90*/  MUFU.RSQ R0, -QNAN ;  /* 0xffc0000000007908 */ /* 0x000e220000001400 */
[----:B------:R-:W-:Y:S05]  /*0fa0*/  BRA `(.L_x_30) ;  /* 0x0000000000047947 */ /* 0x000fea0003800000 */
.L_x_22:
[----:B------:R-:W-:-:S07]  /*0fb0*/  FADD.FTZ R0, R0, R3 ;  /* 0x0000000300007221 */ /* 0x000fce0000010000 */
.L_x_30:
[----:B------:R-:W-:Y:S05]  /*0fc0*/  BSYNC.RECONVERGENT B1 ;  /* 0x0000000000017941 */ /* 0x000fea0003800200 */
.L_x_20:
[----:B------:R-:W-:-:S04]  /*0fd0*/  IMAD.MOV.U32 R3, RZ, RZ, 0x0 ;  /* 0x00000000ff037424 */ /* 0x000fc800078e00ff */
[----:B0-----:R-:W-:Y:S05]  /*0fe0*/  RET.REL.NODEC R2 `(_Z16device_histogramP8PPMPixelPfPiS2_) ;  /* 0xfffffff002047950 */ /* 0x001fea0003c3ffff */
.L_x_31:
[----:B------:R-:W-:-:S00]  /*0ff0*/  BRA `(.L_x_31) ;  /* 0xfffffffc00fc7947 */ /* 0x000fc0000383ffff */
[----:B------:R-:W-:-:S00]  /*1000*/  NOP ;  /* 0x0000000000007918 */ /* 0x000fc00000000000 */
[----:B------:R-:W-:-:S00]  /*1010*/  NOP ;  /* 0x0000000000007918 */ /* 0x000fc00000000000 */
[----:B------:R-:W-:-:S00]  /*1020*/  NOP ;  /* 0x0000000000007918 */ /* 0x000fc00000000000 */
[----:B------:R-:W-:-:S00]  /*1030*/  NOP ;  /* 0x0000000000007918 */ /* 0x000fc00000000000 */
[----:B------:R-:W-:-:S00]  /*1040*/  NOP ;  /* 0x0000000000007918 */ /* 0x000fc00000000000 */
[----:B------:R-:W-:-:S00]  /*1050*/  NOP ;  /* 0x0000000000007918 */ /* 0x000fc00000000000 */
[----:B------:R-:W-:-:S00]  /*1060*/  NOP ;  /* 0x0000000000007918 */ /* 0x000fc00000000000 */
[----:B------:R-:W-:-:S00]  /*1070*/  NOP ;  /* 0x0000000000007918 */ /* 0x000fc00000000000 */
.L_x_32:


//--------------------- .nv.shared._Z16device_histogramP8PPMPixelPfPiS2_ --------------------------
	.section	.nv.shared._Z16device_histogramP8PPMPixelPfPiS2_,"aw",@nobits
	.sectionflags	@""
	.align	4
.nv.shared._Z16device_histogramP8PPMPixelPfPiS2_:
	.zero		1280


//--------------------- .nv.shared.reserved.0     --------------------------
	.section	.nv.shared.reserved.0,"aw",@nobits
	.weak		__nv_reservedSMEM_offset_0_alias
	.size		__nv_reservedSMEM_offset_0_alias, 0, 64
	.other		__nv_reservedSMEM_offset_0_alias,@"STO_CUDA_RESERVED_SHARED STV_DEFAULT"
__nv_reservedSMEM_offset_0_alias:
	.zero		0
	.zero		64


//--------------------- .nv.constant0._Z16device_histogramP8PPMPixelPfPiS2_ --------------------------
	.section	.nv.constant0._Z16device_histogramP8PPMPixelPfPiS2_,"a",@progbits
	.sectionflags	@""
	.align	4
.nv.constant0._Z16device_histogramP8PPMPixelPfPiS2_:
	.zero		928


//--------------------- SYMBOLS --------------------------

	.type		.nv.reservedSmem.offset0,@object
	.size		.nv.reservedSmem.offset0,0x4
	.type		.nv.reservedSmem.cap,@object
	.size		.nv.reservedSmem.cap,0x4
